//
// Generated by NVIDIA NVVM Compiler
//
// Compiler Build ID: CL-36424714
// Cuda compilation tools, release 13.0, V13.0.88
// Based on NVVM 20.0.0
//

.version 9.0
.target sm_100
.address_size 64

	// .globl	_Z3addiPiS_S_

.visible .entry _Z3addiPiS_S_(
	.param .u32 _Z3addiPiS_S__param_0,
	.param .u64 .ptr .align 1 _Z3addiPiS_S__param_1,
	.param .u64 .ptr .align 1 _Z3addiPiS_S__param_2,
	.param .u64 .ptr .align 1 _Z3addiPiS_S__param_3
)
{
	.reg .pred 	%p<2>;
	.reg .b32 	%r<9>;
	.reg .b64 	%rd<11>;

	ld.param.u32 	%r2, [_Z3addiPiS_S__param_0];
	ld.param.u64 	%rd1, [_Z3addiPiS_S__param_1];
	ld.param.u64 	%rd2, [_Z3addiPiS_S__param_2];
	ld.param.u64 	%rd3, [_Z3addiPiS_S__param_3];
	mov.u32 	%r3, %ctaid.x;
	mov.u32 	%r4, %ntid.x;
	mov.u32 	%r5, %tid.x;
	mad.lo.s32 	%r1, %r3, %r4, %r5;
	setp.ge.s32 	%p1, %r1, %r2;
	@%p1 bra 	$L__BB0_2;
	cvta.to.global.u64 	%rd4, %rd1;
	cvta.to.global.u64 	%rd5, %rd2;
	cvta.to.global.u64 	%rd6, %rd3;
	mul.wide.s32 	%rd7, %r1, 4;
	add.s64 	%rd8, %rd4, %rd7;
	ld.global.u32 	%r6, [%rd8];
	add.s64 	%rd9, %rd5, %rd7;
	ld.global.u32 	%r7, [%rd9];
	add.s32 	%r8, %r7, %r6;
	add.s64 	%rd10, %rd6, %rd7;
	st.global.u32 	[%rd10], %r8;
$L__BB0_2:
	ret;

}
	// .globl	_Z6moduloiPiS_S_
.visible .entry _Z6moduloiPiS_S_(
	.param .u32 _Z6moduloiPiS_S__param_0,
	.param .u64 .ptr .align 1 _Z6moduloiPiS_S__param_1,
	.param .u64 .ptr .align 1 _Z6moduloiPiS_S__param_2,
	.param .u64 .ptr .align 1 _Z6moduloiPiS_S__param_3
)
{
	.reg .pred 	%p<2>;
	.reg .b32 	%r<9>;
	.reg .b64 	%rd<11>;

	ld.param.u32 	%r2, [_Z6moduloiPiS_S__param_0];
	ld.param.u64 	%rd1, [_Z6moduloiPiS_S__param_1];
	ld.param.u64 	%rd2, [_Z6moduloiPiS_S__param_2];
	ld.param.u64 	%rd3, [_Z6moduloiPiS_S__param_3];
	mov.u32 	%r3, %ctaid.x;
	mov.u32 	%r4, %ntid.x;
	mov.u32 	%r5, %tid.x;
	mad.lo.s32 	%r1, %r3, %r4, %r5;
	setp.ge.s32 	%p1, %r1, %r2;
	@%p1 bra 	$L__BB1_2;
	cvta.to.global.u64 	%rd4, %rd1;
	cvta.to.global.u64 	%rd5, %rd2;
	cvta.to.global.u64 	%rd6, %rd3;
	mul.wide.s32 	%rd7, %r1, 4;
	add.s64 	%rd8, %rd4, %rd7;
	ld.global.u32 	%r6, [%rd8];
	add.s64 	%rd9, %rd5, %rd7;
	ld.global.u32 	%r7, [%rd9];
	rem.s32 	%r8, %r6, %r7;
	add.s64 	%rd10, %rd6, %rd7;
	st.global.u32 	[%rd10], %r8;
$L__BB1_2:
	ret;

}


// ===== COMPILED SASS (sm_100) =====

	.target	sm_100

	.elftype	@"ET_EXEC"


//--------------------- .note.nv.tkinfo           --------------------------
	.section	.note.nv.tkinfo,"",@"SHT_NOTE"
	.sectionflags	@"SHF_NOTE_NV_TKINFO"
	.tkinfo
        /*0018*/ 	.word	0x00000002
        /*0030*/ 	.string	""
        /*0030*/ 	.string	"ptxas"
        /*0030*/ 	.string	"Cuda compilation tools, release 13.0, V13.0.88"
        /*0030*/ 	.string	"Build cuda_13.0.r13.0/compiler.36424714_0"
        /*0030*/ 	.string	"-arch sm_100 -m 64 "



//--------------------- .note.nv.cuinfo           --------------------------
	.section	.note.nv.cuinfo,"",@"SHT_NOTE"
	.sectionflags	@"SHF_NOTE_NV_CUINFO"
        /*0018*/ 	.short	0x0002
        /*001a*/ 	.short	0x0064
        /*001c*/ 	.short	0x0082
	.zero		2


//--------------------- .nv.info                  --------------------------
	.section	.nv.info,"",@"SHT_CUDA_INFO"
	.align	4


	//----- nvinfo : EIATTR_REGCOUNT
	.align		4
        /*0000*/ 	.byte	0x04, 0x2f
        /*0002*/ 	.short	(.L_1 - .L_0)
	.align		4
.L_0:
        /*0004*/ 	.word	index@(_Z3addiPiS_S_)
        /*0008*/ 	.word	0x0000000c


	//----- nvinfo : EIATTR_FRAME_SIZE
	.align		4
.L_1:
        /*000c*/ 	.byte	0x04, 0x11
        /*000e*/ 	.short	(.L_3 - .L_2)
	.align		4
.L_2:
        /*0010*/ 	.word	index@(_Z3addiPiS_S_)
        /*0014*/ 	.word	0x00000000


	//----- nvinfo : EIATTR_REGCOUNT
	.align		4
.L_3:
        /*0018*/ 	.byte	0x04, 0x2f
        /*001a*/ 	.short	(.L_5 - .L_4)
	.align		4
.L_4:
        /*001c*/ 	.word	index@(_Z6moduloiPiS_S_)
        /*0020*/ 	.word	0x0000000d


	//----- nvinfo : EIATTR_FRAME_SIZE
	.align		4
.L_5:
        /*0024*/ 	.byte	0x04, 0x11
        /*0026*/ 	.short	(.L_7 - .L_6)
	.align		4
.L_6:
        /*0028*/ 	.word	index@(_Z6moduloiPiS_S_)
        /*002c*/ 	.word	0x00000000


	//----- nvinfo : EIATTR_MIN_STACK_SIZE
	.align		4
.L_7:
        /*0030*/ 	.byte	0x04, 0x12
        /*0032*/ 	.short	(.L_9 - .L_8)
	.align		4
.L_8:
        /*0034*/ 	.word	index@(_Z6moduloiPiS_S_)
        /*0038*/ 	.word	0x00000000


	//----- nvinfo : EIATTR_MIN_STACK_SIZE
	.align		4
.L_9:
        /*003c*/ 	.byte	0x04, 0x12
        /*003e*/ 	.short	(.L_11 - .L_10)
	.align		4
.L_10:
        /*0040*/ 	.word	index@(_Z3addiPiS_S_)
        /*0044*/ 	.word	0x00000000
.L_11:


//--------------------- .nv.compat                --------------------------
	.section	.nv.compat,"",@"SHT_CUDA_COMPAT_INFO"
	.align	4
        /*0000*/ 	.byte	0x02, 0x09, 0x00, 0x00, 0x02, 0x02, 0x01, 0x00, 0x02, 0x05, 0x05, 0x00, 0x03, 0x07, 0x01, 0x01
        /*0010*/ 	.byte	0x02, 0x03, 0x00, 0x00, 0x02, 0x06, 0x01, 0x00, 0x04, 0x0b, 0x08, 0x00, 0x09, 0x00, 0x00, 0x00
        /*0020*/ 	.byte	0x00, 0x00, 0x00, 0x00


//--------------------- .nv.info._Z6moduloiPiS_S_ --------------------------
	.section	.nv.info._Z6moduloiPiS_S_,"",@"SHT_CUDA_INFO"
	.sectionflags	@""
	.align	4


	//----- nvinfo : EIATTR_CUDA_API_VERSION
	.align		4
        /*0000*/ 	.byte	0x04, 0x37
        /*0002*/ 	.short	(.L_13 - .L_12)
.L_12:
        /*0004*/ 	.word	0x00000082


	//----- nvinfo : EIATTR_KPARAM_INFO
	.align		4
.L_13:
        /*0008*/ 	.byte	0x04, 0x17
        /*000a*/ 	.short	(.L_15 - .L_14)
.L_14:
        /*000c*/ 	.word	0x00000000
        /*0010*/ 	.short	0x0003
        /*0012*/ 	.short	0x0018
        /*0014*/ 	.byte	0x00, 0xf5, 0x21, 0x00


	//----- nvinfo : EIATTR_KPARAM_INFO
	.align		4
.L_15:
        /*0018*/ 	.byte	0x04, 0x17
        /*001a*/ 	.short	(.L_17 - .L_16)
.L_16:
        /*001c*/ 	.word	0x00000000
        /*0020*/ 	.short	0x0002
        /*0022*/ 	.short	0x0010
        /*0024*/ 	.byte	0x00, 0xf5, 0x21, 0x00


	//----- nvinfo : EIATTR_KPARAM_INFO
	.align		4
.L_17:
        /*0028*/ 	.byte	0x04, 0x17
        /*002a*/ 	.short	(.L_19 - .L_18)
.L_18:
        /*002c*/ 	.word	0x00000000
        /*0030*/ 	.short	0x0001
        /*0032*/ 	.short	0x0008
        /*0034*/ 	.byte	0x00, 0xf5, 0x21, 0x00


	//----- nvinfo : EIATTR_KPARAM_INFO
	.align		4
.L_19:
        /*0038*/ 	.byte	0x04, 0x17
        /*003a*/ 	.short	(.L_21 - .L_20)
.L_20:
        /*003c*/ 	.word	0x00000000
        /*0040*/ 	.short	0x0000
        /*0042*/ 	.short	0x0000
        /*0044*/ 	.byte	0x00, 0xf0, 0x11, 0x00


	//----- nvinfo : EIATTR_SPARSE_MMA_MASK
	.align		4
.L_21:
        /*0048*/ 	.byte	0x03, 0x50
        /*004a*/ 	.short	0x0000


	//----- nvinfo : EIATTR_MAXREG_COUNT
	.align		4
        /*004c*/ 	.byte	0x03, 0x1b
        /*004e*/ 	.short	0x00ff


	//----- nvinfo : EIATTR_MERCURY_ISA_VERSION
	.align		4
        /*0050*/ 	.byte	0x03, 0x5f
        /*0052*/ 	.short	0x0101


	//----- nvinfo : EIATTR_VRC_CTA_INIT_COUNT
	.align		4
        /*0054*/ 	.byte	0x02, 0x4a
	.zero		1
	.zero		1


	//----- nvinfo : EIATTR_EXIT_INSTR_OFFSETS
	.align		4
        /*0058*/ 	.byte	0x04, 0x1c
        /*005a*/ 	.short	(.L_23 - .L_22)


	//   ....[0]....
.L_22:
        /*005c*/ 	.word	0x00000070


	//   ....[1]....
        /*0060*/ 	.word	0x00000280


	//----- nvinfo : EIATTR_CBANK_PARAM_SIZE
	.align		4
.L_23:
        /*0064*/ 	.byte	0x03, 0x19
        /*0066*/ 	.short	0x0020


	//----- nvinfo : EIATTR_PARAM_CBANK
	.align		4
        /*0068*/ 	.byte	0x04, 0x0a
        /*006a*/ 	.short	(.L_25 - .L_24)
	.align		4
.L_24:
        /*006c*/ 	.word	index@(.nv.constant0._Z6moduloiPiS_S_)
        /*0070*/ 	.short	0x0380
        /*0072*/ 	.short	0x0020


	//----- nvinfo : EIATTR_SW_WAR
	.align		4
.L_25:
        /*0074*/ 	.byte	0x04, 0x36
        /*0076*/ 	.short	(.L_27 - .L_26)
.L_26:
        /*0078*/ 	.word	0x00000008
.L_27:


//--------------------- .nv.info._Z3addiPiS_S_    --------------------------
	.section	.nv.info._Z3addiPiS_S_,"",@"SHT_CUDA_INFO"
	.sectionflags	@""
	.align	4


	//----- nvinfo : EIATTR_CUDA_API_VERSION
	.align		4
        /*0000*/ 	.byte	0x04, 0x37
        /*0002*/ 	.short	(.L_29 - .L_28)
.L_28:
        /*0004*/ 	.word	0x00000082


	//----- nvinfo : EIATTR_KPARAM_INFO
	.align		4
.L_29:
        /*0008*/ 	.byte	0x04, 0x17
        /*000a*/ 	.short	(.L_31 - .L_30)
.L_30:
        /*000c*/ 	.word	0x00000000
        /*0010*/ 	.short	0x0003
        /*0012*/ 	.short	0x0018
        /*0014*/ 	.byte	0x00, 0xf5, 0x21, 0x00


	//----- nvinfo : EIATTR_KPARAM_INFO
	.align		4
.L_31:
        /*0018*/ 	.byte	0x04, 0x17
        /*001a*/ 	.short	(.L_33 - .L_32)
.L_32:
        /*001c*/ 	.word	0x00000000
        /*0020*/ 	.short	0x0002
        /*0022*/ 	.short	0x0010
        /*0024*/ 	.byte	0x00, 0xf5, 0x21, 0x00


	//----- nvinfo : EIATTR_KPARAM_INFO
	.align		4
.L_33:
        /*0028*/ 	.byte	0x04, 0x17
        /*002a*/ 	.short	(.L_35 - .L_34)
.L_34:
        /*002c*/ 	.word	0x00000000
        /*0030*/ 	.short	0x0001
        /*0032*/ 	.short	0x0008
        /*0034*/ 	.byte	0x00, 0xf5, 0x21, 0x00


	//----- nvinfo : EIATTR_KPARAM_INFO
	.align		4
.L_35:
        /*0038*/ 	.byte	0x04, 0x17
        /*003a*/ 	.short	(.L_37 - .L_36)
.L_36:
        /*003c*/ 	.word	0x00000000
        /*0040*/ 	.short	0x0000
        /*0042*/ 	.short	0x0000
        /*0044*/ 	.byte	0x00, 0xf0, 0x11, 0x00


	//----- nvinfo : EIATTR_SPARSE_MMA_MASK
	.align		4
.L_37:
        /*0048*/ 	.byte	0x03, 0x50
        /*004a*/ 	.short	0x0000


	//----- nvinfo : EIATTR_MAXREG_COUNT
	.align		4
        /*004c*/ 	.byte	0x03, 0x1b
        /*004e*/ 	.short	0x00ff


	//----- nvinfo : EIATTR_MERCURY_ISA_VERSION
	.align		4
        /*0050*/ 	.byte	0x03, 0x5f
        /*0052*/ 	.short	0x0101


	//----- nvinfo : EIATTR_VRC_CTA_INIT_COUNT
	.align		4
        /*0054*/ 	.byte	0x02, 0x4a
	.zero		1
	.zero		1


	//----- nvinfo : EIATTR_EXIT_INSTR_OFFSETS
	.align		4
        /*0058*/ 	.byte	0x04, 0x1c
        /*005a*/ 	.short	(.L_39 - .L_38)


	//   ....[0]....
.L_38:
        /*005c*/ 	.word	0x00000070


	//   ....[1]....
        /*0060*/ 	.word	0x00000130


	//----- nvinfo : EIATTR_CBANK_PARAM_SIZE
	.align		4
.L_39:
        /*0064*/ 	.byte	0x03, 0x19
        /*0066*/ 	.short	0x0020


	//----- nvinfo : EIATTR_PARAM_CBANK
	.align		4
        /*0068*/ 	.byte	0x04, 0x0a
        /*006a*/ 	.short	(.L_41 - .L_40)
	.align		4
.L_40:
        /*006c*/ 	.word	index@(.nv.constant0._Z3addiPiS_S_)
        /*0070*/ 	.short	0x0380
        /*0072*/ 	.short	0x0020


	//----- nvinfo : EIATTR_SW_WAR
	.align		4
.L_41:
        /*0074*/ 	.byte	0x04, 0x36
        /*0076*/ 	.short	(.L_43 - .L_42)
.L_42:
        /*0078*/ 	.word	0x00000008
.L_43:


//--------------------- .nv.callgraph             --------------------------
	.section	.nv.callgraph,"",@"SHT_CUDA_CALLGRAPH"
	.align	4
	.sectionentsize	8
	.align		4
        /*0000*/ 	.word	0x00000000
	.align		4
        /*0004*/ 	.word	0xffffffff
	.align		4
        /*0008*/ 	.word	0x00000000
	.align		4
        /*000c*/ 	.word	0xfffffffe
	.align		4
        /*0010*/ 	.word	0x00000000
	.align		4
        /*0014*/ 	.word	0xfffffffd
	.align		4
        /*0018*/ 	.word	0x00000000
	.align		4
        /*001c*/ 	.word	0xfffffffc


//--------------------- .text._Z6moduloiPiS_S_    --------------------------
	.section	.text._Z6moduloiPiS_S_,"ax",@progbits
	.align	128
        .global         _Z6moduloiPiS_S_
        .type           _Z6moduloiPiS_S_,@function
        .size           _Z6moduloiPiS_S_,(.L_x_2 - _Z6moduloiPiS_S_)
        .other          _Z6moduloiPiS_S_,@"STO_CUDA_ENTRY STV_DEFAULT"
_Z6moduloiPiS_S_:
.text._Z6moduloiPiS_S_:
[----:B------:R-:W-:Y:S01]  /*0000*/  LDC R1, c[0x0][0x37c] ;  /* 0x0000df00ff017b82 */ /* 0x000fe20000000800 */
[----:B------:R-:W0:Y:S07]  /*0010*/  S2R R3, SR_TID.X ;  /* 0x0000000000037919 */ /* 0x000e2e0000002100 */
[----:B------:R-:W0:Y:S01]  /*0020*/  S2UR UR4, SR_CTAID.X ;  /* 0x00000000000479c3 */ /* 0x000e220000002500 */
[----:B------:R-:W1:Y:S07]  /*0030*/  LDCU UR5, c[0x0][0x380] ;  /* 0x00007000ff0577ac */ /* 0x000e6e0008000800 */
[----:B------:R-:W0:Y:S02]  /*0040*/  LDC R0, c[0x0][0x360] ;  /* 0x0000d800ff007b82 */ /* 0x000e240000000800 */
[----:B0-----:R-:W-:-:S05]  /*0050*/  IMAD R0, R0, UR4, R3 ;  /* 0x0000000400007c24 */ /* 0x001fca000f8e0203 */
[----:B-1----:R-:W-:-:S13]  /*0060*/  ISETP.GE.AND P0, PT, R0, UR5, PT ;  /* 0x0000000500007c0c */ /* 0x002fda000bf06270 */
[----:B------:R-:W-:Y:S05]  /*0070*/  @P0 EXIT ;  /* 0x000000000000094d */ /* 0x000fea0003800000 */
[----:B------:R-:W0:Y:S01]  /*0080*/  LDC.64 R2, c[0x0][0x390] ;  /* 0x0000e400ff027b82 */ /* 0x000e220000000a00 */
[----:B------:R-:W1:Y:S07]  /*0090*/  LDCU.64 UR4, c[0x0][0x358] ;  /* 0x00006b00ff0477ac */ /* 0x000e6e0008000a00 */
[----:B------:R-:W2:Y:S01]  /*00a0*/  LDC.64 R4, c[0x0][0x388] ;  /* 0x0000e200ff047b82 */ /* 0x000ea20000000a00 */
[----:B0-----:R-:W-:-:S06]  /*00b0*/  IMAD.WIDE R2, R0, 0x4, R2 ;  /* 0x0000000400027825 */ /* 0x001fcc00078e0202 */
[----:B-1----:R-:W3:Y:S01]  /*00c0*/  LDG.E R2, desc[UR4][R2.64] ;  /* 0x0000000402027981 */ /* 0x002ee2000c1e1900 */
[----:B--2---:R-:W-:-:S05]  /*00d0*/  IMAD.WIDE R4, R0, 0x4, R4 ;  /* 0x0000000400047825 */ /* 0x004fca00078e0204 */
[----:B------:R0:W2:Y:S01]  /*00e0*/  LDG.E R8, desc[UR4][R4.64] ;  /* 0x0000000404087981 */ /* 0x0000a2000c1e1900 */
[-C--:B---3--:R-:W-:Y:S02]  /*00f0*/  IABS R10, R2.reuse ;  /* 0x00000002000a7213 */ /* 0x088fe40000000000 */
[----:B0-----:R-:W-:Y:S02]  /*0100*/  IABS R5, R2 ;  /* 0x0000000200057213 */ /* 0x001fe40000000000 */
[----:B------:R-:W0:Y:S01]  /*0110*/  I2F.RP R9, R10 ;  /* 0x0000000a00097306 */ /* 0x000e220000209400 */
[----:B--2---:R-:W-:Y:S02]  /*0120*/  IABS R4, R8 ;  /* 0x0000000800047213 */ /* 0x004fe40000000000 */
[----:B------:R-:W-:-:S05]  /*0130*/  ISETP.GE.AND P2, PT, R8, RZ, PT ;  /* 0x000000ff0800720c */ /* 0x000fca0003f46270 */
[----:B0-----:R-:W0:Y:S02]  /*0140*/  MUFU.RCP R9, R9 ;  /* 0x0000000900097308 */ /* 0x001e240000001000 */
[----:B0-----:R-:W-:-:S06]  /*0150*/  VIADD R6, R9, 0xffffffe ;  /* 0x0ffffffe09067836 */ /* 0x001fcc0000000000 */
[----:B------:R0:W1:Y:S02]  /*0160*/  F2I.FTZ.U32.TRUNC.NTZ R7, R6 ;  /* 0x0000000600077305 */ /* 0x000064000021f000 */
[----:B0-----:R-:W-:Y:S01]  /*0170*/  IMAD.MOV.U32 R6, RZ, RZ, RZ ;  /* 0x000000ffff067224 */ /* 0x001fe200078e00ff */
[----:B-1----:R-:W-:-:S05]  /*0180*/  IADD3 R3, PT, PT, RZ, -R7, RZ ;  /* 0x80000007ff037210 */ /* 0x002fca0007ffe0ff */
[----:B------:R-:W-:-:S04]  /*0190*/  IMAD R3, R3, R10, RZ ;  /* 0x0000000a03037224 */ /* 0x000fc800078e02ff */
[----:B------:R-:W-:Y:S01]  /*01a0*/  IMAD.HI.U32 R7, R7, R3, R6 ;  /* 0x0000000307077227 */ /* 0x000fe200078e0006 */
[----:B------:R-:W-:-:S05]  /*01b0*/  IADD3 R3, PT, PT, RZ, -R5, RZ ;  /* 0x80000005ff037210 */ /* 0x000fca0007ffe0ff */
[----:B------:R-:W-:-:S04]  /*01c0*/  IMAD.HI.U32 R7, R7, R4, RZ ;  /* 0x0000000407077227 */ /* 0x000fc800078e00ff */
[----:B------:R-:W-:Y:S02]  /*01d0*/  IMAD R7, R7, R3, R4 ;  /* 0x0000000307077224 */ /* 0x000fe400078e0204 */
[----:B------:R-:W0:Y:S03]  /*01e0*/  LDC.64 R4, c[0x0][0x398] ;  /* 0x0000e600ff047b82 */ /* 0x000e260000000a00 */
[----:B------:R-:W-:-:S13]  /*01f0*/  ISETP.GT.U32.AND P0, PT, R10, R7, PT ;  /* 0x000000070a00720c */ /* 0x000fda0003f04070 */
[----:B------:R-:W-:Y:S01]  /*0200*/  @!P0 IMAD.IADD R7, R7, 0x1, -R10 ;  /* 0x0000000107078824 */ /* 0x000fe200078e0a0a */
[----:B------:R-:W-:-:S04]  /*0210*/  ISETP.NE.AND P0, PT, R2, RZ, PT ;  /* 0x000000ff0200720c */ /* 0x000fc80003f05270 */
[----:B------:R-:W-:Y:S01]  /*0220*/  ISETP.GT.U32.AND P1, PT, R10, R7, PT ;  /* 0x000000070a00720c */ /* 0x000fe20003f24070 */
[----:B0-----:R-:W-:-:S12]  /*0230*/  IMAD.WIDE R4, R0, 0x4, R4 ;  /* 0x0000000400047825 */ /* 0x001fd800078e0204 */
[----:B------:R-:W-:-:S05]  /*0240*/  @!P1 IADD3 R7, PT, PT, R7, -R10, RZ ;  /* 0x8000000a07079210 */ /* 0x000fca0007ffe0ff */
[----:B------:R-:W-:Y:S01]  /*0250*/  @!P2 IMAD.MOV R7, RZ, RZ, -R7 ;  /* 0x000000ffff07a224 */ /* 0x000fe200078e0a07 */
[----:B------:R-:W-:-:S05]  /*0260*/  @!P0 LOP3.LUT R7, RZ, R2, RZ, 0x33, !PT ;  /* 0x00000002ff078212 */ /* 0x000fca00078e33ff */
[----:B------:R-:W-:Y:S01]  /*0270*/  STG.E desc[UR4][R4.64], R7 ;  /* 0x0000000704007986 */ /* 0x000fe2000c101904 */
[----:B------:R-:W-:Y:S05]  /*0280*/  EXIT ;  /* 0x000000000000794d */ /* 0x000fea0003800000 */
.L_x_0:
[----:B------:R-:W-:-:S00]  /*0290*/  BRA `(.L_x_0) ;  /* 0xfffffffc00fc7947 */ /* 0x000fc0000383ffff */
[----:B------:R-:W-:-:S00]  /*02a0*/  NOP ;  /* 0x0000000000007918 */ /* 0x000fc00000000000 */
        /* <DEDUP_REMOVED lines=13> */
.L_x_2:


//--------------------- .text._Z3addiPiS_S_       --------------------------
	.section	.text._Z3addiPiS_S_,"ax",@progbits
	.align	128
        .global         _Z3addiPiS_S_
        .type           _Z3addiPiS_S_,@function
        .size           _Z3addiPiS_S_,(.L_x_3 - _Z3addiPiS_S_)
        .other          _Z3addiPiS_S_,@"STO_CUDA_ENTRY STV_DEFAULT"
_Z3addiPiS_S_:
.text._Z3addiPiS_S_:
        /* <DEDUP_REMOVED lines=10> */
[----:B------:R-:W2:Y:S08]  /*00a0*/  LDC.64 R4, c[0x0][0x390] ;  /* 0x0000e400ff047b82 */ /* 0x000eb00000000a00 */
[----:B------:R-:W3:Y:S01]  /*00b0*/  LDC.64 R6, c[0x0][0x398] ;  /* 0x0000e600ff067b82 */ /* 0x000ee20000000a00 */
[----:B0-----:R-:W-:-:S06]  /*00c0*/  IMAD.WIDE R2, R9, 0x4, R2 ;  /* 0x0000000409027825 */ /* 0x001fcc00078e0202 */
[----:B-1----:R-:W4:Y:S01]  /*00d0*/  LDG.E R2, desc[UR4][R2.64] ;  /* 0x0000000402027981 */ /* 0x002f22000c1e1900 */
[----:B--2---:R-:W-:-:S06]  /*00e0*/  IMAD.WIDE R4, R9, 0x4, R4 ;  /* 0x0000000409047825 */ /* 0x004fcc00078e0204 */
[----:B------:R-:W4:Y:S01]  /*00f0*/  LDG.E R5, desc[UR4][R4.64] ;  /* 0x0000000404057981 */ /* 0x000f22000c1e1900 */
[----:B---3--:R-:W-:Y:S01]  /*0100*/  IMAD.WIDE R6, R9, 0x4, R6 ;  /* 0x0000000409067825 */ /* 0x008fe200078e0206 */
[----:B----4-:R-:W-:-:S05]  /*0110*/  IADD3 R9, PT, PT, R2, R5, RZ ;  /* 0x0000000502097210 */ /* 0x010fca0007ffe0ff */
[----:B------:R-:W-:Y:S01]  /*0120*/  STG.E desc[UR4][R6.64], R9 ;  /* 0x0000000906007986 */ /* 0x000fe2000c101904 */
[----:B------:R-:W-:Y:S05]  /*0130*/  EXIT ;  /* 0x000000000000794d */ /* 0x000fea0003800000 */
.L_x_1:
        /* <DEDUP_REMOVED lines=12> */
.L_x_3:


//--------------------- .nv.shared.reserved.0     --------------------------
	.section	.nv.shared.reserved.0,"aw",@nobits
	.weak		__nv_reservedSMEM_offset_0_alias
	.size		__nv_reservedSMEM_offset_0_alias, 0, 64
	.other		__nv_reservedSMEM_offset_0_alias,@"STO_CUDA_RESERVED_SHARED STV_DEFAULT"
__nv_reservedSMEM_offset_0_alias:
	.zero		0
	.zero		64


//--------------------- .nv.constant0._Z6moduloiPiS_S_ --------------------------
	.section	.nv.constant0._Z6moduloiPiS_S_,"a",@progbits
	.sectionflags	@""
	.align	4
.nv.constant0._Z6moduloiPiS_S_:
	.zero		928


//--------------------- .nv.constant0._Z3addiPiS_S_ --------------------------
	.section	.nv.constant0._Z3addiPiS_S_,"a",@progbits
	.sectionflags	@""
	.align	4
.nv.constant0._Z3addiPiS_S_:
	.zero		928


//--------------------- SYMBOLS --------------------------

	.type		.nv.reservedSmem.offset0,@object
	.size		.nv.reservedSmem.offset0,0x4
